//
// Generated by NVIDIA NVVM Compiler
//
// Compiler Build ID: CL-36424714
// Cuda compilation tools, release 13.0, V13.0.88
// Based on NVVM 20.0.0
//

.version 9.0
.target sm_100
.address_size 64

	// .globl	_Z10kernel_sorPfS_

.visible .entry _Z10kernel_sorPfS_(
	.param .u64 .ptr .align 1 _Z10kernel_sorPfS__param_0,
	.param .u64 .ptr .align 1 _Z10kernel_sorPfS__param_1
)
{
	.reg .pred 	%p<7>;
	.reg .b16 	%rs<5>;
	.reg .b32 	%r<13>;
	.reg .b32 	%f<29>;
	.reg .b64 	%rd<8>;

	ld.param.u64 	%rd3, [_Z10kernel_sorPfS__param_0];
	ld.param.u64 	%rd4, [_Z10kernel_sorPfS__param_1];
	cvta.to.global.u64 	%rd5, %rd4;
	cvta.to.global.u64 	%rd6, %rd3;
	mov.u32 	%r4, %ntid.x;
	cvt.u16.u32 	%rs1, %r4;
	div.u16 	%rs2, 2000, %rs1;
	cvt.u32.u16 	%r5, %rs2;
	mov.u32 	%r6, %ntid.y;
	cvt.u16.u32 	%rs3, %r6;
	div.u16 	%rs4, 2000, %rs3;
	cvt.u32.u16 	%r8, %rs4;
	sub.s32 	%r9, 1, %r5;
	mad.lo.s32 	%r10, %r9, %r5, %r8;
	min.u32 	%r11, %r4, %r6;
	setp.gt.u32 	%p1, %r11, 1;
	mul.wide.s32 	%rd7, %r10, 4;
	add.s64 	%rd1, %rd6, %rd7;
	add.s64 	%rd2, %rd5, %rd7;
	mov.b32 	%r12, 0;
	not.pred 	%p2, %p1;
$L__BB0_1:
	@%p2 bra 	$L__BB0_3;
	ld.global.f32 	%f1, [%rd1+-4];
	ld.global.f32 	%f2, [%rd1+4];
	add.f32 	%f3, %f1, %f2;
	ld.global.f32 	%f4, [%rd1+8000];
	add.f32 	%f5, %f3, %f4;
	ld.global.f32 	%f6, [%rd1+-8000];
	add.f32 	%f7, %f5, %f6;
	st.global.f32 	[%rd2], %f7;
$L__BB0_3:
	bar.sync 	0;
	@%p2 bra 	$L__BB0_5;
	ld.global.f32 	%f8, [%rd1+-4];
	ld.global.f32 	%f9, [%rd1+4];
	add.f32 	%f10, %f8, %f9;
	ld.global.f32 	%f11, [%rd1+8000];
	add.f32 	%f12, %f10, %f11;
	ld.global.f32 	%f13, [%rd1+-8000];
	add.f32 	%f14, %f12, %f13;
	st.global.f32 	[%rd2], %f14;
$L__BB0_5:
	bar.sync 	0;
	@%p2 bra 	$L__BB0_7;
	ld.global.f32 	%f15, [%rd1+-4];
	ld.global.f32 	%f16, [%rd1+4];
	add.f32 	%f17, %f15, %f16;
	ld.global.f32 	%f18, [%rd1+8000];
	add.f32 	%f19, %f17, %f18;
	ld.global.f32 	%f20, [%rd1+-8000];
	add.f32 	%f21, %f19, %f20;
	st.global.f32 	[%rd2], %f21;
$L__BB0_7:
	bar.sync 	0;
	setp.eq.s32 	%p5, %r12, 1996;
	@%p5 bra 	$L__BB0_11;
	@%p2 bra 	$L__BB0_10;
	ld.global.f32 	%f22, [%rd1+-4];
	ld.global.f32 	%f23, [%rd1+4];
	add.f32 	%f24, %f22, %f23;
	ld.global.f32 	%f25, [%rd1+8000];
	add.f32 	%f26, %f24, %f25;
	ld.global.f32 	%f27, [%rd1+-8000];
	add.f32 	%f28, %f26, %f27;
	st.global.f32 	[%rd2], %f28;
$L__BB0_10:
	bar.sync 	0;
	add.s32 	%r12, %r12, 4;
	bra.uni 	$L__BB0_1;
$L__BB0_11:
	ret;

}


// ===== COMPILED SASS (sm_100) =====

	.target	sm_100

	.elftype	@"ET_EXEC"


//--------------------- .note.nv.tkinfo           --------------------------
	.section	.note.nv.tkinfo,"",@"SHT_NOTE"
	.sectionflags	@"SHF_NOTE_NV_TKINFO"
	.tkinfo
        /*0018*/ 	.word	0x00000002
        /*0030*/ 	.string	""
        /*0030*/ 	.string	"ptxas"
        /*0030*/ 	.string	"Cuda compilation tools, release 13.0, V13.0.88"
        /*0030*/ 	.string	"Build cuda_13.0.r13.0/compiler.36424714_0"
        /*0030*/ 	.string	"-arch sm_100 -m 64 "



//--------------------- .note.nv.cuinfo           --------------------------
	.section	.note.nv.cuinfo,"",@"SHT_NOTE"
	.sectionflags	@"SHF_NOTE_NV_CUINFO"
        /*0018*/ 	.short	0x0002
        /*001a*/ 	.short	0x0064
        /*001c*/ 	.short	0x0082
	.zero		2


//--------------------- .nv.info                  --------------------------
	.section	.nv.info,"",@"SHT_CUDA_INFO"
	.align	4


	//----- nvinfo : EIATTR_REGCOUNT
	.align		4
        /*0000*/ 	.byte	0x04, 0x2f
        /*0002*/ 	.short	(.L_1 - .L_0)
	.align		4
.L_0:
        /*0004*/ 	.word	index@(_Z10kernel_sorPfS_)
        /*0008*/ 	.word	0x0000000e


	//----- nvinfo : EIATTR_FRAME_SIZE
	.align		4
.L_1:
        /*000c*/ 	.byte	0x04, 0x11
        /*000e*/ 	.short	(.L_3 - .L_2)
	.align		4
.L_2:
        /*0010*/ 	.word	index@($__internal_0_$__cuda_sm20_div_u16)
        /*0014*/ 	.word	0x00000000


	//----- nvinfo : EIATTR_FRAME_SIZE
	.align		4
.L_3:
        /*0018*/ 	.byte	0x04, 0x11
        /*001a*/ 	.short	(.L_5 - .L_4)
	.align		4
.L_4:
        /*001c*/ 	.word	index@(_Z10kernel_sorPfS_)
        /*0020*/ 	.word	0x00000000


	//----- nvinfo : EIATTR_MIN_STACK_SIZE
	.align		4
.L_5:
        /*0024*/ 	.byte	0x04, 0x12
        /*0026*/ 	.short	(.L_7 - .L_6)
	.align		4
.L_6:
        /*0028*/ 	.word	index@(_Z10kernel_sorPfS_)
        /*002c*/ 	.word	0x00000000
.L_7:


//--------------------- .nv.compat                --------------------------
	.section	.nv.compat,"",@"SHT_CUDA_COMPAT_INFO"
	.align	4
        /*0000*/ 	.byte	0x02, 0x09, 0x00, 0x00, 0x02, 0x02, 0x01, 0x00, 0x02, 0x05, 0x05, 0x00, 0x03, 0x07, 0x01, 0x01
        /*0010*/ 	.byte	0x02, 0x03, 0x00, 0x00, 0x02, 0x06, 0x01, 0x00, 0x04, 0x0b, 0x08, 0x00, 0x01, 0x00, 0x00, 0x00
        /*0020*/ 	.byte	0x00, 0x00, 0x00, 0x00


//--------------------- .nv.info._Z10kernel_sorPfS_ --------------------------
	.section	.nv.info._Z10kernel_sorPfS_,"",@"SHT_CUDA_INFO"
	.sectionflags	@""
	.align	4


	//----- nvinfo : EIATTR_CUDA_API_VERSION
	.align		4
        /*0000*/ 	.byte	0x04, 0x37
        /*0002*/ 	.short	(.L_9 - .L_8)
.L_8:
        /*0004*/ 	.word	0x00000082


	//----- nvinfo : EIATTR_KPARAM_INFO
	.align		4
.L_9:
        /*0008*/ 	.byte	0x04, 0x17
        /*000a*/ 	.short	(.L_11 - .L_10)
.L_10:
        /*000c*/ 	.word	0x00000000
        /*0010*/ 	.short	0x0001
        /*0012*/ 	.short	0x0008
        /*0014*/ 	.byte	0x00, 0xf5, 0x21, 0x00


	//----- nvinfo : EIATTR_KPARAM_INFO
	.align		4
.L_11:
        /*0018*/ 	.byte	0x04, 0x17
        /*001a*/ 	.short	(.L_13 - .L_12)
.L_12:
        /*001c*/ 	.word	0x00000000
        /*0020*/ 	.short	0x0000
        /*0022*/ 	.short	0x0000
        /*0024*/ 	.byte	0x00, 0xf5, 0x21, 0x00


	//----- nvinfo : EIATTR_SPARSE_MMA_MASK
	.align		4
.L_13:
        /*0028*/ 	.byte	0x03, 0x50
        /*002a*/ 	.short	0x0000


	//----- nvinfo : EIATTR_MAXREG_COUNT
	.align		4
        /*002c*/ 	.byte	0x03, 0x1b
        /*002e*/ 	.short	0x00ff


	//----- nvinfo : EIATTR_NUM_BARRIERS
	.align		4
        /*0030*/ 	.byte	0x02, 0x4c
        /*0032*/ 	.byte	0x01
	.zero		1


	//----- nvinfo : EIATTR_MERCURY_ISA_VERSION
	.align		4
        /*0034*/ 	.byte	0x03, 0x5f
        /*0036*/ 	.short	0x0101


	//----- nvinfo : EIATTR_VRC_CTA_INIT_COUNT
	.align		4
        /*0038*/ 	.byte	0x02, 0x4a
	.zero		1
	.zero		1


	//----- nvinfo : EIATTR_EXIT_INSTR_OFFSETS
	.align		4
        /*003c*/ 	.byte	0x04, 0x1c
        /*003e*/ 	.short	(.L_15 - .L_14)


	//   ....[0]....
.L_14:
        /*0040*/ 	.word	0x00000360


	//----- nvinfo : EIATTR_CRS_STACK_SIZE
	.align		4
.L_15:
        /*0044*/ 	.byte	0x04, 0x1e
        /*0046*/ 	.short	(.L_17 - .L_16)
.L_16:
        /*0048*/ 	.word	0x00000000


	//----- nvinfo : EIATTR_CBANK_PARAM_SIZE
	.align		4
.L_17:
        /*004c*/ 	.byte	0x03, 0x19
        /*004e*/ 	.short	0x0010


	//----- nvinfo : EIATTR_PARAM_CBANK
	.align		4
        /*0050*/ 	.byte	0x04, 0x0a
        /*0052*/ 	.short	(.L_19 - .L_18)
	.align		4
.L_18:
        /*0054*/ 	.word	index@(.nv.constant0._Z10kernel_sorPfS_)
        /*0058*/ 	.short	0x0380
        /*005a*/ 	.short	0x0010


	//----- nvinfo : EIATTR_SW_WAR
	.align		4
.L_19:
        /*005c*/ 	.byte	0x04, 0x36
        /*005e*/ 	.short	(.L_21 - .L_20)
.L_20:
        /*0060*/ 	.word	0x00000008
.L_21:


//--------------------- .nv.callgraph             --------------------------
	.section	.nv.callgraph,"",@"SHT_CUDA_CALLGRAPH"
	.align	4
	.sectionentsize	8
	.align		4
        /*0000*/ 	.word	0x00000000
	.align		4
        /*0004*/ 	.word	0xffffffff
	.align		4
        /*0008*/ 	.word	0x00000000
	.align		4
        /*000c*/ 	.word	0xfffffffe
	.align		4
        /*0010*/ 	.word	0x00000000
	.align		4
        /*0014*/ 	.word	0xfffffffd
	.align		4
        /*0018*/ 	.word	0x00000000
	.align		4
        /*001c*/ 	.word	0xfffffffc


//--------------------- .text._Z10kernel_sorPfS_  --------------------------
	.section	.text._Z10kernel_sorPfS_,"ax",@progbits
	.align	128
        .global         _Z10kernel_sorPfS_
        .type           _Z10kernel_sorPfS_,@function
        .size           _Z10kernel_sorPfS_,(.L_x_6 - _Z10kernel_sorPfS_)
        .other          _Z10kernel_sorPfS_,@"STO_CUDA_ENTRY STV_DEFAULT"
_Z10kernel_sorPfS_:
.text._Z10kernel_sorPfS_:
[----:B------:R-:W-:Y:S01]  /*0000*/  LDC R1, c[0x0][0x37c] ;  /* 0x0000df00ff017b82 */ /* 0x000fe20000000800 */
[----:B------:R-:W0:Y:S01]  /*0010*/  LDCU UR4, c[0x0][0x360] ;  /* 0x00006c00ff0477ac */ /* 0x000e220008000800 */
[----:B------:R-:W-:Y:S01]  /*0020*/  UMOV UR6, 0x7d0 ;  /* 0x000007d000067882 */ /* 0x000fe20000000000 */
[----:B0-----:R-:W-:Y:S01]  /*0030*/  ULOP3.LUT UR7, UR4, 0xffff, URZ, 0xc0, !UPT ;  /* 0x0000ffff04077892 */ /* 0x001fe2000f8ec0ff */
[----:B------:R-:W-:-:S11]  /*0040*/  MOV R5, 0x60 ;  /* 0x0000006000057802 */ /* 0x000fd60000000f00 */
[----:B------:R-:W-:Y:S05]  /*0050*/  CALL.REL.NOINC `($__internal_0_$__cuda_sm20_div_u16) ;  /* 0x0000000000f47944 */ /* 0x000fea0003c00000 */
[----:B------:R-:W0:Y:S01]  /*0060*/  LDCU UR5, c[0x0][0x364] ;  /* 0x00006c80ff0577ac */ /* 0x000e220008000800 */
[----:B------:R-:W-:Y:S01]  /*0070*/  LOP3.LUT R7, R6, 0xffff, RZ, 0xc0, !PT ;  /* 0x0000ffff06077812 */ /* 0x000fe200078ec0ff */
[----:B0-----:R-:W-:Y:S01]  /*0080*/  ULOP3.LUT UR7, UR5, 0xffff, URZ, 0xc0, !UPT ;  /* 0x0000ffff05077892 */ /* 0x001fe2000f8ec0ff */
[----:B------:R-:W-:-:S11]  /*0090*/  MOV R5, 0xb0 ;  /* 0x000000b000057802 */ /* 0x000fd60000000f00 */
[----:B------:R-:W-:Y:S05]  /*00a0*/  CALL.REL.NOINC `($__internal_0_$__cuda_sm20_div_u16) ;  /* 0x0000000000e07944 */ /* 0x000fea0003c00000 */
[----:B------:R-:W0:Y:S01]  /*00b0*/  LDC.64 R2, c[0x0][0x380] ;  /* 0x0000e000ff027b82 */ /* 0x000e220000000a00 */
[----:B------:R-:W-:Y:S01]  /*00c0*/  LOP3.LUT R6, R6, 0xffff, RZ, 0xc0, !PT ;  /* 0x0000ffff06067812 */ /* 0x000fe200078ec0ff */
[----:B------:R-:W-:Y:S01]  /*00d0*/  UISETP.LT.U32.AND UP0, UPT, UR4, UR5, UPT ;  /* 0x000000050400728c */ /* 0x000fe2000bf01070 */
[C---:B------:R-:W-:Y:S01]  /*00e0*/  IADD3 R0, PT, PT, -R7.reuse, 0x1, RZ ;  /* 0x0000000107007810 */ /* 0x040fe20007ffe1ff */
[----:B------:R-:W1:Y:S04]  /*00f0*/  LDCU.64 UR6, c[0x0][0x358] ;  /* 0x00006b00ff0677ac */ /* 0x000e680008000a00 */
[----:B------:R-:W2:Y:S01]  /*0100*/  LDC.64 R4, c[0x0][0x388] ;  /* 0x0000e200ff047b82 */ /* 0x000ea20000000a00 */
[----:B------:R-:W-:Y:S02]  /*0110*/  IMAD R7, R7, R0, R6 ;  /* 0x0000000007077224 */ /* 0x000fe400078e0206 */
[----:B------:R-:W-:Y:S01]  /*0120*/  HFMA2 R6, -RZ, RZ, 0, 0 ;  /* 0x00000000ff067431 */ /* 0x000fe200000001ff */
[----:B------:R-:W-:-:S04]  /*0130*/  USEL UR4, UR4, UR5, UP0 ;  /* 0x0000000504047287 */ /* 0x000fc80008000000 */
[----:B------:R-:W-:Y:S01]  /*0140*/  UISETP.GT.U32.AND UP0, UPT, UR4, 0x1, UPT ;  /* 0x000000010400788c */ /* 0x000fe2000bf04070 */
[----:B0-----:R-:W-:-:S04]  /*0150*/  IMAD.WIDE R2, R7, 0x4, R2 ;  /* 0x0000000407027825 */ /* 0x001fc800078e0202 */
[----:B-12---:R-:W-:-:S07]  /*0160*/  IMAD.WIDE R4, R7, 0x4, R4 ;  /* 0x0000000407047825 */ /* 0x006fce00078e0204 */
.L_x_4:
[----:B0123--:R-:W-:Y:S05]  /*0170*/  BRA.U !UP0, `(.L_x_0) ;  /* 0x0000000108207547 */ /* 0x00ffea000b800000 */
[----:B------:R-:W2:Y:S04]  /*0180*/  LDG.E R0, desc[UR6][R2.64+-0x4] ;  /* 0xfffffc0602007981 */ /* 0x000ea8000c1e1900 */
[----:B------:R-:W2:Y:S04]  /*0190*/  LDG.E R7, desc[UR6][R2.64+0x4] ;  /* 0x0000040602077981 */ /* 0x000ea8000c1e1900 */
[----:B------:R-:W3:Y:S04]  /*01a0*/  LDG.E R9, desc[UR6][R2.64+0x1f40] ;  /* 0x001f400602097981 */ /* 0x000ee8000c1e1900 */
[----:B------:R-:W4:Y:S01]  /*01b0*/  LDG.E R11, desc[UR6][R2.64+-0x1f40] ;  /* 0xffe0c006020b7981 */ /* 0x000f22000c1e1900 */
[----:B--2---:R-:W-:-:S04]  /*01c0*/  FADD R0, R0, R7 ;  /* 0x0000000700007221 */ /* 0x004fc80000000000 */
[----:B---3--:R-:W-:-:S04]  /*01d0*/  FADD R0, R0, R9 ;  /* 0x0000000900007221 */ /* 0x008fc80000000000 */
[----:B----4-:R-:W-:-:S05]  /*01e0*/  FADD R11, R0, R11 ;  /* 0x0000000b000b7221 */ /* 0x010fca0000000000 */
[----:B------:R0:W-:Y:S02]  /*01f0*/  STG.E desc[UR6][R4.64], R11 ;  /* 0x0000000b04007986 */ /* 0x0001e4000c101906 */
.L_x_0:
[----:B------:R-:W-:Y:S06]  /*0200*/  BAR.SYNC.DEFER_BLOCKING 0x0 ;  /* 0x0000000000007b1d */ /* 0x000fec0000010000 */
[----:B------:R-:W-:Y:S05]  /*0210*/  BRA.U !UP0, `(.L_x_1) ;  /* 0x0000000108207547 */ /* 0x000fea000b800000 */
[----:B------:R-:W2:Y:S04]  /*0220*/  LDG.E R0, desc[UR6][R2.64+-0x4] ;  /* 0xfffffc0602007981 */ /* 0x000ea8000c1e1900 */
[----:B------:R-:W2:Y:S04]  /*0230*/  LDG.E R7, desc[UR6][R2.64+0x4] ;  /* 0x0000040602077981 */ /* 0x000ea8000c1e1900 */
[----:B------:R-:W3:Y:S04]  /*0240*/  LDG.E R9, desc[UR6][R2.64+0x1f40] ;  /* 0x001f400602097981 */ /* 0x000ee8000c1e1900 */
[----:B0-----:R-:W4:Y:S01]  /*0250*/  LDG.E R11, desc[UR6][R2.64+-0x1f40] ;  /* 0xffe0c006020b7981 */ /* 0x001f22000c1e1900 */
[----:B--2---:R-:W-:-:S04]  /*0260*/  FADD R0, R0, R7 ;  /* 0x0000000700007221 */ /* 0x004fc80000000000 */
[----:B---3--:R-:W-:-:S04]  /*0270*/  FADD R0, R0, R9 ;  /* 0x0000000900007221 */ /* 0x008fc80000000000 */
[----:B----4-:R-:W-:-:S05]  /*0280*/  FADD R11, R0, R11 ;  /* 0x0000000b000b7221 */ /* 0x010fca0000000000 */
[----:B------:R1:W-:Y:S02]  /*0290*/  STG.E desc[UR6][R4.64], R11 ;  /* 0x0000000b04007986 */ /* 0x0003e4000c101906 */
.L_x_1:
[----:B------:R-:W-:Y:S06]  /*02a0*/  BAR.SYNC.DEFER_BLOCKING 0x0 ;  /* 0x0000000000007b1d */ /* 0x000fec0000010000 */
[----:B------:R-:W-:Y:S05]  /*02b0*/  BRA.U !UP0, `(.L_x_2) ;  /* 0x0000000108207547 */ /* 0x000fea000b800000 */
[----:B------:R-:W2:Y:S04]  /*02c0*/  LDG.E R0, desc[UR6][R2.64+-0x4] ;  /* 0xfffffc0602007981 */ /* 0x000ea8000c1e1900 */
[----:B------:R-:W2:Y:S04]  /*02d0*/  LDG.E R7, desc[UR6][R2.64+0x4] ;  /* 0x0000040602077981 */ /* 0x000ea8000c1e1900 */
[----:B------:R-:W3:Y:S04]  /*02e0*/  LDG.E R9, desc[UR6][R2.64+0x1f40] ;  /* 0x001f400602097981 */ /* 0x000ee8000c1e1900 */
[----:B01----:R-:W4:Y:S01]  /*02f0*/  LDG.E R11, desc[UR6][R2.64+-0x1f40] ;  /* 0xffe0c006020b7981 */ /* 0x003f22000c1e1900 */
[----:B--2---:R-:W-:-:S04]  /*0300*/  FADD R0, R0, R7 ;  /* 0x0000000700007221 */ /* 0x004fc80000000000 */
[----:B---3--:R-:W-:-:S04]  /*0310*/  FADD R0, R0, R9 ;  /* 0x0000000900007221 */ /* 0x008fc80000000000 */
[----:B----4-:R-:W-:-:S05]  /*0320*/  FADD R11, R0, R11 ;  /* 0x0000000b000b7221 */ /* 0x010fca0000000000 */
[----:B------:R2:W-:Y:S02]  /*0330*/  STG.E desc[UR6][R4.64], R11 ;  /* 0x0000000b04007986 */ /* 0x0005e4000c101906 */
.L_x_2:
[----:B------:R-:W-:Y:S01]  /*0340*/  BAR.SYNC.DEFER_BLOCKING 0x0 ;  /* 0x0000000000007b1d */ /* 0x000fe20000010000 */
[----:B------:R-:W-:-:S13]  /*0350*/  ISETP.NE.AND P0, PT, R6, 0x7cc, PT ;  /* 0x000007cc0600780c */ /* 0x000fda0003f05270 */
[----:B------:R-:W-:Y:S05]  /*0360*/  @!P0 EXIT ;  /* 0x000000000000894d */ /* 0x000fea0003800000 */
[----:B------:R-:W-:Y:S05]  /*0370*/  BRA.U !UP0, `(.L_x_3) ;  /* 0x0000000108207547 */ /* 0x000fea000b800000 */
[----:B------:R-:W3:Y:S04]  /*0380*/  LDG.E R0, desc[UR6][R2.64+-0x4] ;  /* 0xfffffc0602007981 */ /* 0x000ee8000c1e1900 */
[----:B------:R-:W3:Y:S04]  /*0390*/  LDG.E R7, desc[UR6][R2.64+0x4] ;  /* 0x0000040602077981 */ /* 0x000ee8000c1e1900 */
[----:B------:R-:W4:Y:S04]  /*03a0*/  LDG.E R9, desc[UR6][R2.64+0x1f40] ;  /* 0x001f400602097981 */ /* 0x000f28000c1e1900 */
[----:B012---:R-:W2:Y:S01]  /*03b0*/  LDG.E R11, desc[UR6][R2.64+-0x1f40] ;  /* 0xffe0c006020b7981 */ /* 0x007ea2000c1e1900 */
[----:B---3--:R-:W-:-:S04]  /*03c0*/  FADD R0, R0, R7 ;  /* 0x0000000700007221 */ /* 0x008fc80000000000 */
[----:B----4-:R-:W-:-:S04]  /*03d0*/  FADD R0, R0, R9 ;  /* 0x0000000900007221 */ /* 0x010fc80000000000 */
[----:B--2---:R-:W-:-:S05]  /*03e0*/  FADD R11, R0, R11 ;  /* 0x0000000b000b7221 */ /* 0x004fca0000000000 */
[----:B------:R3:W-:Y:S02]  /*03f0*/  STG.E desc[UR6][R4.64], R11 ;  /* 0x0000000b04007986 */ /* 0x0007e4000c101906 */
.L_x_3:
[----:B------:R-:W-:Y:S01]  /*0400*/  BAR.SYNC.DEFER_BLOCKING 0x0 ;  /* 0x0000000000007b1d */ /* 0x000fe20000010000 */
[----:B------:R-:W-:-:S05]  /*0410*/  IADD3 R6, PT, PT, R6, 0x4, RZ ;  /* 0x0000000406067810 */ /* 0x000fca0007ffe0ff */
[----:B------:R-:W-:Y:S05]  /*0420*/  BRA `(.L_x_4) ;  /* 0xfffffffc00507947 */ /* 0x000fea000383ffff */
        .weak           $__internal_0_$__cuda_sm20_div_u16
        .type           $__internal_0_$__cuda_sm20_div_u16,@function
        .size           $__internal_0_$__cuda_sm20_div_u16,(.L_x_6 - $__internal_0_$__cuda_sm20_div_u16)
$__internal_0_$__cuda_sm20_div_u16:
[----:B------:R-:W0:Y:S01]  /*0430*/  I2F.U16 R0, UR7 ;  /* 0x0000000700007d06 */ /* 0x000e220008101000 */
[----:B------:R-:W-:Y:S02]  /*0440*/  MOV R2, 0x4b800000 ;  /* 0x4b80000000027802 */ /* 0x000fe40000000f00 */
[C---:B0-----:R-:W-:Y:S02]  /*0450*/  FSETP.GEU.AND P1, PT, |R0|.reuse, 1.175494350822287508e-38, PT ;  /* 0x008000000000780b */ /* 0x041fe40003f2e200 */
[----:B------:R-:W-:Y:S02]  /*0460*/  FSETP.GT.AND P0, PT, |R0|, 8.50705917302346158658e+37, PT ;  /* 0x7e8000000000780b */ /* 0x000fe40003f04200 */
[----:B------:R-:W-:-:S04]  /*0470*/  FSEL R2, R2, 1, !P1 ;  /* 0x3f80000002027808 */ /* 0x000fc80004800000 */
[----:B------:R-:W-:Y:S02]  /*0480*/  FSEL R3, R2, 0.25, !P0 ;  /* 0x3e80000002037808 */ /* 0x000fe40004000000 */
[----:B------:R-:W-:Y:S02]  /*0490*/  ISETP.NE.U32.AND P0, PT, RZ, UR7, PT ;  /* 0x00000007ff007c0c */ /* 0x000fe4000bf05070 */
[----:B------:R-:W-:Y:S01]  /*04a0*/  MOV R2, R5 ;  /* 0x0000000500027202 */ /* 0x000fe20000000f00 */
[----:B------:R-:W-:Y:S02]  /*04b0*/  FMUL R4, R0, R3 ;  /* 0x0000000300047220 */ /* 0x000fe40000400000 */
[----:B------:R-:W-:Y:S08]  /*04c0*/  I2F.U16.RZ R0, UR6 ;  /* 0x0000000600007d06 */ /* 0x000ff0000810d000 */
[----:B------:R-:W0:Y:S02]  /*04d0*/  MUFU.RCP R4, R4 ;  /* 0x0000000400047308 */ /* 0x000e240000001000 */
[----:B0-----:R-:W-:-:S05]  /*04e0*/  FMUL R3, R3, R4 ;  /* 0x0000000403037220 */ /* 0x001fca0000400000 */
[----:B------:R-:W-:-:S05]  /*04f0*/  IADD3 R3, PT, PT, R3, 0x2, RZ ;  /* 0x0000000203037810 */ /* 0x000fca0007ffe0ff */
[----:B------:R-:W-:Y:S01]  /*0500*/  FMUL.RZ R0, R0, R3 ;  /* 0x0000000300007220 */ /* 0x000fe2000040c000 */
[----:B------:R-:W-:-:S05]  /*0510*/  HFMA2 R3, -RZ, RZ, 0, 0 ;  /* 0x00000000ff037431 */ /* 0x000fca00000001ff */
[----:B------:R-:W0:Y:S02]  /*0520*/  F2I.U32.TRUNC.NTZ R0, R0 ;  /* 0x0000000000007305 */ /* 0x000e24000020f000 */
[----:B0-----:R-:W-:Y:S02]  /*0530*/  LOP3.LUT R6, R0, 0xffff, RZ, 0xc0, !PT ;  /* 0x0000ffff00067812 */ /* 0x001fe400078ec0ff */
[----:B------:R-:W-:Y:S01]  /*0540*/  @!P0 MOV R6, 0xffffffff ;  /* 0xffffffff00068802 */ /* 0x000fe20000000f00 */
[----:B------:R-:W-:Y:S06]  /*0550*/  RET.REL.NODEC R2 `(_Z10kernel_sorPfS_) ;  /* 0xfffffff802a87950 */ /* 0x000fec0003c3ffff */
.L_x_5:
[----:B------:R-:W-:-:S00]  /*0560*/  BRA `(.L_x_5) ;  /* 0xfffffffc00fc7947 */ /* 0x000fc0000383ffff */
[----:B------:R-:W-:-:S00]  /*0570*/  NOP ;  /* 0x0000000000007918 */ /* 0x000fc00000000000 */
        /* <DEDUP_REMOVED lines=8> */
.L_x_6:


//--------------------- .nv.shared.reserved.0     --------------------------
	.section	.nv.shared.reserved.0,"aw",@nobits
	.weak		__nv_reservedSMEM_offset_0_alias
	.size		__nv_reservedSMEM_offset_0_alias, 0, 64
	.other		__nv_reservedSMEM_offset_0_alias,@"STO_CUDA_RESERVED_SHARED STV_DEFAULT"
__nv_reservedSMEM_offset_0_alias:
	.zero		0
	.zero		64


//--------------------- .nv.constant0._Z10kernel_sorPfS_ --------------------------
	.section	.nv.constant0._Z10kernel_sorPfS_,"a",@progbits
	.sectionflags	@""
	.align	4
.nv.constant0._Z10kernel_sorPfS_:
	.zero		912


//--------------------- SYMBOLS --------------------------

	.type		.nv.reservedSmem.offset0,@object
	.size		.nv.reservedSmem.offset0,0x4
